	.headerflags	@"EF_CUDA_TEXMODE_UNIFIED EF_CUDA_64BIT_ADDRESS EF_CUDA_ACCELERATORS EF_CUDA_SM90 EF_CUDA_VIRTUAL_SM(EF_CUDA_SM90)"
	.elftype	@"ET_EXEC"


//--------------------- .nv.info                  --------------------------
	.section	.nv.info,"",@"SHT_CUDA_INFO"
	.align	4


	//----- nvinfo : EIATTR_REGCOUNT
	.align		4
        /*0000*/ 	.byte	0x04, 0x2f
        /*0002*/ 	.short	(.L_1 - .L_0)
	.align		4
.L_0:
        /*0004*/ 	.word	index@(triton_poi_fused_convolution_58)
        /*0008*/ 	.word	0x0000000c


	//----- nvinfo : EIATTR_MIN_STACK_SIZE
	.align		4
.L_1:
        /*000c*/ 	.byte	0x04, 0x12
        /*000e*/ 	.short	(.L_3 - .L_2)
	.align		4
.L_2:
        /*0010*/ 	.word	index@(triton_poi_fused_convolution_58)
        /*0014*/ 	.word	0x00000000


	//----- nvinfo : EIATTR_FRAME_SIZE
	.align		4
.L_3:
        /*0018*/ 	.byte	0x04, 0x11
        /*001a*/ 	.short	(.L_5 - .L_4)
	.align		4
.L_4:
        /*001c*/ 	.word	index@(triton_poi_fused_convolution_58)
        /*0020*/ 	.word	0x00000000


	//----- nvinfo : EIATTR_MIN_STACK_SIZE
	.align		4
.L_5:
        /*0024*/ 	.byte	0x04, 0x12
        /*0026*/ 	.short	(.L_7 - .L_6)
	.align		4
.L_6:
        /*0028*/ 	.word	index@(triton_poi_fused_convolution_58)
        /*002c*/ 	.word	0x00000000
.L_7:


//--------------------- .nv.info.triton_poi_fused_convolution_58 --------------------------
	.section	.nv.info.triton_poi_fused_convolution_58,"",@"SHT_CUDA_INFO"
	.sectionflags	@""
	.align	4


	//----- nvinfo : EIATTR_CUDA_API_VERSION
	.align		4
        /*0000*/ 	.byte	0x04, 0x37
        /*0002*/ 	.short	(.L_9 - .L_8)
.L_8:
        /*0004*/ 	.word	0x0000007c


	//----- nvinfo : EIATTR_KPARAM_INFO
	.align		4
.L_9:
        /*0008*/ 	.byte	0x04, 0x17
        /*000a*/ 	.short	(.L_11 - .L_10)
.L_10:
        /*000c*/ 	.word	0x00000000
        /*0010*/ 	.short	0x0002
        /*0012*/ 	.short	0x0010
        /*0014*/ 	.byte	0x00, 0xf0, 0x11, 0x00


	//----- nvinfo : EIATTR_KPARAM_INFO
	.align		4
.L_11:
        /*0018*/ 	.byte	0x04, 0x17
        /*001a*/ 	.short	(.L_13 - .L_12)
.L_12:
        /*001c*/ 	.word	0x00000000
        /*0020*/ 	.short	0x0001
        /*0022*/ 	.short	0x0008
        /*0024*/ 	.byte	0x00, 0xf4, 0x21, 0x00


	//----- nvinfo : EIATTR_KPARAM_INFO
	.align		4
.L_13:
        /*0028*/ 	.byte	0x04, 0x17
        /*002a*/ 	.short	(.L_15 - .L_14)
.L_14:
        /*002c*/ 	.word	0x00000000
        /*0030*/ 	.short	0x0000
        /*0032*/ 	.short	0x0000
        /*0034*/ 	.byte	0x00, 0xf4, 0x21, 0x00


	//----- nvinfo : EIATTR_SPARSE_MMA_MASK
	.align		4
.L_15:
        /*0038*/ 	.byte	0x03, 0x50
        /*003a*/ 	.short	0x0000


	//----- nvinfo : EIATTR_MAXREG_COUNT
	.align		4
        /*003c*/ 	.byte	0x03, 0x1b
        /*003e*/ 	.short	0x00ff


	//----- nvinfo : EIATTR_EXIT_INSTR_OFFSETS
	.align		4
        /*0040*/ 	.byte	0x04, 0x1c
        /*0042*/ 	.short	(.L_17 - .L_16)


	//   ....[0]....
.L_16:
        /*0044*/ 	.word	0x00000160


	//   ....[1]....
        /*0048*/ 	.word	0x00000180


	//----- nvinfo : EIATTR_REQNTID
	.align		4
.L_17:
        /*004c*/ 	.byte	0x04, 0x10
        /*004e*/ 	.short	(.L_19 - .L_18)
.L_18:
        /*0050*/ 	.word	0x00000080
        /*0054*/ 	.word	0x00000001
        /*0058*/ 	.word	0x00000001


	//----- nvinfo : EIATTR_CBANK_PARAM_SIZE
	.align		4
.L_19:
        /*005c*/ 	.byte	0x03, 0x19
        /*005e*/ 	.short	0x0014


	//----- nvinfo : EIATTR_PARAM_CBANK
	.align		4
        /*0060*/ 	.byte	0x04, 0x0a
        /*0062*/ 	.short	(.L_21 - .L_20)
	.align		4
.L_20:
        /*0064*/ 	.word	index@(.nv.constant0.triton_poi_fused_convolution_58)
        /*0068*/ 	.short	0x0210
        /*006a*/ 	.short	0x0014


	//----- nvinfo : EIATTR_SW_WAR
	.align		4
.L_21:
        /*006c*/ 	.byte	0x04, 0x36
        /*006e*/ 	.short	(.L_23 - .L_22)
.L_22:
        /*0070*/ 	.word	0x00000008
.L_23:


//--------------------- .nv.callgraph             --------------------------
	.section	.nv.callgraph,"",@"SHT_CUDA_CALLGRAPH"
	.align	4
	.sectionentsize	8
	.align		4
        /*0000*/ 	.word	0x00000000
	.align		4
        /*0004*/ 	.word	0xffffffff
	.align		4
        /*0008*/ 	.word	0x00000000
	.align		4
        /*000c*/ 	.word	0xfffffffe
	.align		4
        /*0010*/ 	.word	0x00000000
	.align		4
        /*0014*/ 	.word	0xfffffffd
	.align		4
        /*0018*/ 	.word	0x00000000
	.align		4
        /*001c*/ 	.word	0xfffffffc


//--------------------- .text.triton_poi_fused_convolution_58 --------------------------
	.section	.text.triton_poi_fused_convolution_58,"ax",@progbits
	.align	128
        .global         triton_poi_fused_convolution_58
        .type           triton_poi_fused_convolution_58,@function
        .size           triton_poi_fused_convolution_58,(.L_x_1 - triton_poi_fused_convolution_58)
        .other          triton_poi_fused_convolution_58,@"STO_CUDA_ENTRY STV_DEFAULT"
triton_poi_fused_convolution_58:
.text.triton_poi_fused_convolution_58:
[----:B------:R-:W0:Y:S02]  /*0000*/  LDC R1, c[0x0][0x28] ;  /* 0x00000a00ff017b82 */ /* 0x000e240000000800 */
[----:B------:R-:W1:Y:S01]  /*0010*/  S2R R0, SR_TID.X ;  /* 0x0000000000007919 */ /* 0x000e620000002100 */
[----:B------:R-:W2:Y:S01]  /*0020*/  LDC.64 R2, c[0x0][0x210] ;  /* 0x00008400ff027b82 */ /* 0x000ea20000000a00 */
[----:B------:R-:W-:Y:S01]  /*0030*/  ULDC.64 UR4, c[0x0][0x208] ;  /* 0x0000820000047ab9 */ /* 0x000fe20000000a00 */
[----:B------:R-:W3:Y:S06]  /*0040*/  S2R R7, SR_CTAID.X ;  /* 0x0000000000077919 */ /* 0x000eec0000002500 */
[----:B------:R-:W4:Y:S01]  /*0050*/  LDC.64 R4, c[0x0][0x218] ;  /* 0x00008600ff047b82 */ /* 0x000f220000000a00 */
[----:B-1----:R-:W-:-:S04]  /*0060*/  SHF.L.U32 R0, R0, 0x1, RZ ;  /* 0x0000000100007819 */ /* 0x002fc800000006ff */
[----:B------:R-:W-:-:S04]  /*0070*/  LOP3.LUT R0, R0, 0xfe, RZ, 0xc0, !PT ;  /* 0x000000fe00007812 */ /* 0x000fc800078ec0ff */
[----:B---3--:R-:W-:-:S04]  /*0080*/  LEA R7, R7, R0, 0x8 ;  /* 0x0000000007077211 */ /* 0x008fc800078e40ff */
[C---:B------:R-:W-:Y:S01]  /*0090*/  ISETP.GE.AND P0, PT, R7.reuse, 0xfa0, PT ;  /* 0x00000fa00700780c */ /* 0x040fe20003f06270 */
[----:B------:R-:W-:-:S04]  /*00a0*/  IMAD.HI R0, R7, 0x10624dd3, RZ ;  /* 0x10624dd307007827 */ /* 0x000fc800078e02ff */
[----:B--2---:R-:W-:Y:S01]  /*00b0*/  IMAD.WIDE R2, R7, 0x4, R2 ;  /* 0x0000000407027825 */ /* 0x004fe200078e0202 */
[----:B------:R-:W-:-:S04]  /*00c0*/  SHF.R.U32.HI R9, RZ, 0x1f, R0 ;  /* 0x0000001fff097819 */ /* 0x000fc80000011600 */
[----:B------:R-:W-:-:S05]  /*00d0*/  LEA.HI.SX32 R0, R0, R9, 0x1a ;  /* 0x0000000900007211 */ /* 0x000fca00078fd2ff */
[----:B------:R-:W-:Y:S01]  /*00e0*/  IMAD R9, R0, -0x3e8, R7 ;  /* 0xfffffc1800097824 */ /* 0x000fe200078e0207 */
[----:B------:R-:W-:-:S03]  /*00f0*/  CS2R R6, SRZ ;  /* 0x0000000000067805 */ /* 0x000fc6000001ff00 */
[----:B----4-:R-:W-:Y:S01]  /*0100*/  IMAD.WIDE R4, R9, 0x4, R4 ;  /* 0x0000000409047825 */ /* 0x010fe200078e0204 */
[----:B------:R-:W-:Y:S02]  /*0110*/  CS2R R8, SRZ ;  /* 0x0000000000087805 */ /* 0x000fe4000001ff00 */
[----:B------:R-:W2:Y:S04]  /*0120*/  @!P0 LDG.E.64 R6, desc[UR4][R2.64] ;  /* 0x0000000402068981 */ /* 0x000ea8000c1e1b00 */
[----:B------:R-:W2:Y:S02]  /*0130*/  @!P0 LDG.E.EL.64 R8, desc[UR4][R4.64] ;  /* 0x0000000404088981 */ /* 0x000ea4000c2e1b00 */
[----:B--2---:R-:W-:Y:S01]  /*0140*/  FADD R6, R8, R6 ;  /* 0x0000000608067221 */ /* 0x004fe20000000000 */
[----:B------:R-:W-:Y:S01]  /*0150*/  FADD R7, R9, R7 ;  /* 0x0000000709077221 */ /* 0x000fe20000000000 */
[----:B------:R-:W-:Y:S06]  /*0160*/  @P0 EXIT ;  /* 0x000000000000094d */ /* 0x000fec0003800000 */
[----:B------:R-:W-:Y:S01]  /*0170*/  STG.E.64 desc[UR4][R2.64], R6 ;  /* 0x0000000602007986 */ /* 0x000fe2000c101b04 */
[----:B------:R-:W-:Y:S05]  /*0180*/  EXIT ;  /* 0x000000000000794d */ /* 0x000fea0003800000 */
.L_x_0:
[----:B------:R-:W-:-:S00]  /*0190*/  BRA `(.L_x_0) ;  /* 0xfffffffc00fc7947 */ /* 0x000fc0000383ffff */
[----:B------:R-:W-:-:S00]  /*01a0*/  NOP ;  /* 0x0000000000007918 */ /* 0x000fc00000000000 */
        /* <DEDUP_REMOVED lines=13> */
.L_x_1:


//--------------------- .nv.constant0.triton_poi_fused_convolution_58 --------------------------
	.section	.nv.constant0.triton_poi_fused_convolution_58,"a",@progbits
	.sectionflags	@""
	.align	4
.nv.constant0.triton_poi_fused_convolution_58:
	.zero		548
